//
// Generated by NVIDIA NVVM Compiler
//
// Compiler Build ID: CL-36424714
// Cuda compilation tools, release 13.0, V13.0.88
// Based on NVVM 20.0.0
//

.version 9.0
.target sm_100
.address_size 64

	// .globl	_Z19vecadd_kernel_basicPKfS0_Pfi

.visible .entry _Z19vecadd_kernel_basicPKfS0_Pfi(
	.param .u64 .ptr .align 1 _Z19vecadd_kernel_basicPKfS0_Pfi_param_0,
	.param .u64 .ptr .align 1 _Z19vecadd_kernel_basicPKfS0_Pfi_param_1,
	.param .u64 .ptr .align 1 _Z19vecadd_kernel_basicPKfS0_Pfi_param_2,
	.param .u32 _Z19vecadd_kernel_basicPKfS0_Pfi_param_3
)
{
	.reg .pred 	%p<2>;
	.reg .b32 	%r<6>;
	.reg .b32 	%f<4>;
	.reg .b64 	%rd<11>;

	ld.param.u64 	%rd1, [_Z19vecadd_kernel_basicPKfS0_Pfi_param_0];
	ld.param.u64 	%rd2, [_Z19vecadd_kernel_basicPKfS0_Pfi_param_1];
	ld.param.u64 	%rd3, [_Z19vecadd_kernel_basicPKfS0_Pfi_param_2];
	ld.param.u32 	%r2, [_Z19vecadd_kernel_basicPKfS0_Pfi_param_3];
	mov.u32 	%r3, %ntid.x;
	mov.u32 	%r4, %ctaid.x;
	mov.u32 	%r5, %tid.x;
	mad.lo.s32 	%r1, %r3, %r4, %r5;
	setp.ge.s32 	%p1, %r1, %r2;
	@%p1 bra 	$L__BB0_2;
	cvta.to.global.u64 	%rd4, %rd1;
	cvta.to.global.u64 	%rd5, %rd2;
	cvta.to.global.u64 	%rd6, %rd3;
	mul.wide.s32 	%rd7, %r1, 4;
	add.s64 	%rd8, %rd4, %rd7;
	ld.global.f32 	%f1, [%rd8];
	add.s64 	%rd9, %rd5, %rd7;
	ld.global.f32 	%f2, [%rd9];
	add.f32 	%f3, %f1, %f2;
	add.s64 	%rd10, %rd6, %rd7;
	st.global.f32 	[%rd10], %f3;
$L__BB0_2:
	ret;

}
	// .globl	_Z20vecadd_kernel_stridePKfS0_Pfi
.visible .entry _Z20vecadd_kernel_stridePKfS0_Pfi(
	.param .u64 .ptr .align 1 _Z20vecadd_kernel_stridePKfS0_Pfi_param_0,
	.param .u64 .ptr .align 1 _Z20vecadd_kernel_stridePKfS0_Pfi_param_1,
	.param .u64 .ptr .align 1 _Z20vecadd_kernel_stridePKfS0_Pfi_param_2,
	.param .u32 _Z20vecadd_kernel_stridePKfS0_Pfi_param_3
)
{
	.reg .pred 	%p<7>;
	.reg .b32 	%r<31>;
	.reg .b32 	%f<16>;
	.reg .b64 	%rd<25>;

	ld.param.u64 	%rd4, [_Z20vecadd_kernel_stridePKfS0_Pfi_param_0];
	ld.param.u64 	%rd5, [_Z20vecadd_kernel_stridePKfS0_Pfi_param_1];
	ld.param.u64 	%rd6, [_Z20vecadd_kernel_stridePKfS0_Pfi_param_2];
	ld.param.u32 	%r12, [_Z20vecadd_kernel_stridePKfS0_Pfi_param_3];
	cvta.to.global.u64 	%rd1, %rd6;
	cvta.to.global.u64 	%rd2, %rd5;
	cvta.to.global.u64 	%rd3, %rd4;
	mov.u32 	%r13, %ntid.x;
	mov.u32 	%r14, %ctaid.x;
	mov.u32 	%r15, %tid.x;
	mad.lo.s32 	%r29, %r13, %r14, %r15;
	mov.u32 	%r16, %nctaid.x;
	mul.lo.s32 	%r2, %r13, %r16;
	setp.ge.s32 	%p1, %r29, %r12;
	@%p1 bra 	$L__BB1_7;
	add.s32 	%r17, %r29, %r2;
	max.s32 	%r18, %r12, %r17;
	setp.lt.s32 	%p2, %r17, %r12;
	selp.u32 	%r19, 1, 0, %p2;
	add.s32 	%r20, %r17, %r19;
	sub.s32 	%r21, %r18, %r20;
	div.u32 	%r22, %r21, %r2;
	add.s32 	%r3, %r22, %r19;
	and.b32  	%r23, %r3, 3;
	setp.eq.s32 	%p3, %r23, 3;
	@%p3 bra 	$L__BB1_4;
	add.s32 	%r24, %r3, 1;
	and.b32  	%r25, %r24, 3;
	neg.s32 	%r27, %r25;
$L__BB1_3:
	.pragma "nounroll";
	mul.wide.s32 	%rd7, %r29, 4;
	add.s64 	%rd8, %rd1, %rd7;
	add.s64 	%rd9, %rd2, %rd7;
	add.s64 	%rd10, %rd3, %rd7;
	ld.global.f32 	%f1, [%rd10];
	ld.global.f32 	%f2, [%rd9];
	add.f32 	%f3, %f1, %f2;
	st.global.f32 	[%rd8], %f3;
	add.s32 	%r29, %r29, %r2;
	add.s32 	%r27, %r27, 1;
	setp.ne.s32 	%p4, %r27, 0;
	@%p4 bra 	$L__BB1_3;
$L__BB1_4:
	setp.lt.u32 	%p5, %r3, 3;
	@%p5 bra 	$L__BB1_7;
	mul.wide.s32 	%rd15, %r2, 4;
	shl.b32 	%r26, %r2, 2;
$L__BB1_6:
	mul.wide.s32 	%rd11, %r29, 4;
	add.s64 	%rd12, %rd3, %rd11;
	ld.global.f32 	%f4, [%rd12];
	add.s64 	%rd13, %rd2, %rd11;
	ld.global.f32 	%f5, [%rd13];
	add.f32 	%f6, %f4, %f5;
	add.s64 	%rd14, %rd1, %rd11;
	st.global.f32 	[%rd14], %f6;
	add.s64 	%rd16, %rd12, %rd15;
	ld.global.f32 	%f7, [%rd16];
	add.s64 	%rd17, %rd13, %rd15;
	ld.global.f32 	%f8, [%rd17];
	add.f32 	%f9, %f7, %f8;
	add.s64 	%rd18, %rd14, %rd15;
	st.global.f32 	[%rd18], %f9;
	add.s64 	%rd19, %rd16, %rd15;
	ld.global.f32 	%f10, [%rd19];
	add.s64 	%rd20, %rd17, %rd15;
	ld.global.f32 	%f11, [%rd20];
	add.f32 	%f12, %f10, %f11;
	add.s64 	%rd21, %rd18, %rd15;
	st.global.f32 	[%rd21], %f12;
	add.s64 	%rd22, %rd19, %rd15;
	ld.global.f32 	%f13, [%rd22];
	add.s64 	%rd23, %rd20, %rd15;
	ld.global.f32 	%f14, [%rd23];
	add.f32 	%f15, %f13, %f14;
	add.s64 	%rd24, %rd21, %rd15;
	st.global.f32 	[%rd24], %f15;
	add.s32 	%r29, %r26, %r29;
	setp.lt.s32 	%p6, %r29, %r12;
	@%p6 bra 	$L__BB1_6;
$L__BB1_7:
	ret;

}


// ===== COMPILED SASS (sm_100) =====

	.target	sm_100

	.elftype	@"ET_EXEC"


//--------------------- .note.nv.tkinfo           --------------------------
	.section	.note.nv.tkinfo,"",@"SHT_NOTE"
	.sectionflags	@"SHF_NOTE_NV_TKINFO"
	.tkinfo
        /*0018*/ 	.word	0x00000002
        /*0030*/ 	.string	""
        /*0030*/ 	.string	"ptxas"
        /*0030*/ 	.string	"Cuda compilation tools, release 13.0, V13.0.88"
        /*0030*/ 	.string	"Build cuda_13.0.r13.0/compiler.36424714_0"
        /*0030*/ 	.string	"-arch sm_100 -m 64 "



//--------------------- .note.nv.cuinfo           --------------------------
	.section	.note.nv.cuinfo,"",@"SHT_NOTE"
	.sectionflags	@"SHF_NOTE_NV_CUINFO"
        /*0018*/ 	.short	0x0002
        /*001a*/ 	.short	0x0064
        /*001c*/ 	.short	0x0082
	.zero		2


//--------------------- .nv.info                  --------------------------
	.section	.nv.info,"",@"SHT_CUDA_INFO"
	.align	4


	//----- nvinfo : EIATTR_REGCOUNT
	.align		4
        /*0000*/ 	.byte	0x04, 0x2f
        /*0002*/ 	.short	(.L_1 - .L_0)
	.align		4
.L_0:
        /*0004*/ 	.word	index@(_Z19vecadd_kernel_basicPKfS0_Pfi)
        /*0008*/ 	.word	0x0000000c


	//----- nvinfo : EIATTR_FRAME_SIZE
	.align		4
.L_1:
        /*000c*/ 	.byte	0x04, 0x11
        /*000e*/ 	.short	(.L_3 - .L_2)
	.align		4
.L_2:
        /*0010*/ 	.word	index@(_Z19vecadd_kernel_basicPKfS0_Pfi)
        /*0014*/ 	.word	0x00000000


	//----- nvinfo : EIATTR_REGCOUNT
	.align		4
.L_3:
        /*0018*/ 	.byte	0x04, 0x2f
        /*001a*/ 	.short	(.L_5 - .L_4)
	.align		4
.L_4:
        /*001c*/ 	.word	index@(_Z20vecadd_kernel_stridePKfS0_Pfi)
        /*0020*/ 	.word	0x0000001a


	//----- nvinfo : EIATTR_FRAME_SIZE
	.align		4
.L_5:
        /*0024*/ 	.byte	0x04, 0x11
        /*0026*/ 	.short	(.L_7 - .L_6)
	.align		4
.L_6:
        /*0028*/ 	.word	index@(_Z20vecadd_kernel_stridePKfS0_Pfi)
        /*002c*/ 	.word	0x00000000


	//----- nvinfo : EIATTR_MIN_STACK_SIZE
	.align		4
.L_7:
        /*0030*/ 	.byte	0x04, 0x12
        /*0032*/ 	.short	(.L_9 - .L_8)
	.align		4
.L_8:
        /*0034*/ 	.word	index@(_Z20vecadd_kernel_stridePKfS0_Pfi)
        /*0038*/ 	.word	0x00000000


	//----- nvinfo : EIATTR_MIN_STACK_SIZE
	.align		4
.L_9:
        /*003c*/ 	.byte	0x04, 0x12
        /*003e*/ 	.short	(.L_11 - .L_10)
	.align		4
.L_10:
        /*0040*/ 	.word	index@(_Z19vecadd_kernel_basicPKfS0_Pfi)
        /*0044*/ 	.word	0x00000000
.L_11:


//--------------------- .nv.compat                --------------------------
	.section	.nv.compat,"",@"SHT_CUDA_COMPAT_INFO"
	.align	4
        /*0000*/ 	.byte	0x02, 0x09, 0x00, 0x00, 0x02, 0x02, 0x01, 0x00, 0x02, 0x05, 0x05, 0x00, 0x03, 0x07, 0x01, 0x01
        /*0010*/ 	.byte	0x02, 0x03, 0x00, 0x00, 0x02, 0x06, 0x01, 0x00, 0x04, 0x0b, 0x08, 0x00, 0x09, 0x00, 0x00, 0x00
        /*0020*/ 	.byte	0x00, 0x00, 0x00, 0x00


//--------------------- .nv.info._Z20vecadd_kernel_stridePKfS0_Pfi --------------------------
	.section	.nv.info._Z20vecadd_kernel_stridePKfS0_Pfi,"",@"SHT_CUDA_INFO"
	.sectionflags	@""
	.align	4


	//----- nvinfo : EIATTR_CUDA_API_VERSION
	.align		4
        /*0000*/ 	.byte	0x04, 0x37
        /*0002*/ 	.short	(.L_13 - .L_12)
.L_12:
        /*0004*/ 	.word	0x00000082


	//----- nvinfo : EIATTR_KPARAM_INFO
	.align		4
.L_13:
        /*0008*/ 	.byte	0x04, 0x17
        /*000a*/ 	.short	(.L_15 - .L_14)
.L_14:
        /*000c*/ 	.word	0x00000000
        /*0010*/ 	.short	0x0003
        /*0012*/ 	.short	0x0018
        /*0014*/ 	.byte	0x00, 0xf0, 0x11, 0x00


	//----- nvinfo : EIATTR_KPARAM_INFO
	.align		4
.L_15:
        /*0018*/ 	.byte	0x04, 0x17
        /*001a*/ 	.short	(.L_17 - .L_16)
.L_16:
        /*001c*/ 	.word	0x00000000
        /*0020*/ 	.short	0x0002
        /*0022*/ 	.short	0x0010
        /*0024*/ 	.byte	0x00, 0xf5, 0x21, 0x00


	//----- nvinfo : EIATTR_KPARAM_INFO
	.align		4
.L_17:
        /*0028*/ 	.byte	0x04, 0x17
        /*002a*/ 	.short	(.L_19 - .L_18)
.L_18:
        /*002c*/ 	.word	0x00000000
        /*0030*/ 	.short	0x0001
        /*0032*/ 	.short	0x0008
        /*0034*/ 	.byte	0x00, 0xf5, 0x21, 0x00


	//----- nvinfo : EIATTR_KPARAM_INFO
	.align		4
.L_19:
        /*0038*/ 	.byte	0x04, 0x17
        /*003a*/ 	.short	(.L_21 - .L_20)
.L_20:
        /*003c*/ 	.word	0x00000000
        /*0040*/ 	.short	0x0000
        /*0042*/ 	.short	0x0000
        /*0044*/ 	.byte	0x00, 0xf5, 0x21, 0x00


	//----- nvinfo : EIATTR_SPARSE_MMA_MASK
	.align		4
.L_21:
        /*0048*/ 	.byte	0x03, 0x50
        /*004a*/ 	.short	0x0000


	//----- nvinfo : EIATTR_MAXREG_COUNT
	.align		4
        /*004c*/ 	.byte	0x03, 0x1b
        /*004e*/ 	.short	0x00ff


	//----- nvinfo : EIATTR_MERCURY_ISA_VERSION
	.align		4
        /*0050*/ 	.byte	0x03, 0x5f
        /*0052*/ 	.short	0x0101


	//----- nvinfo : EIATTR_VRC_CTA_INIT_COUNT
	.align		4
        /*0054*/ 	.byte	0x02, 0x4a
	.zero		1
	.zero		1


	//----- nvinfo : EIATTR_EXIT_INSTR_OFFSETS
	.align		4
        /*0058*/ 	.byte	0x04, 0x1c
        /*005a*/ 	.short	(.L_23 - .L_22)


	//   ....[0]....
.L_22:
        /*005c*/ 	.word	0x00000090


	//   ....[1]....
        /*0060*/ 	.word	0x000003a0


	//   ....[2]....
        /*0064*/ 	.word	0x000005d0


	//----- nvinfo : EIATTR_CRS_STACK_SIZE
	.align		4
.L_23:
        /*0068*/ 	.byte	0x04, 0x1e
        /*006a*/ 	.short	(.L_25 - .L_24)
.L_24:
        /*006c*/ 	.word	0x00000000


	//----- nvinfo : EIATTR_CBANK_PARAM_SIZE
	.align		4
.L_25:
        /*0070*/ 	.byte	0x03, 0x19
        /*0072*/ 	.short	0x001c


	//----- nvinfo : EIATTR_PARAM_CBANK
	.align		4
        /*0074*/ 	.byte	0x04, 0x0a
        /*0076*/ 	.short	(.L_27 - .L_26)
	.align		4
.L_26:
        /*0078*/ 	.word	index@(.nv.constant0._Z20vecadd_kernel_stridePKfS0_Pfi)
        /*007c*/ 	.short	0x0380
        /*007e*/ 	.short	0x001c


	//----- nvinfo : EIATTR_SW_WAR
	.align		4
.L_27:
        /*0080*/ 	.byte	0x04, 0x36
        /*0082*/ 	.short	(.L_29 - .L_28)
.L_28:
        /*0084*/ 	.word	0x00000008
.L_29:


//--------------------- .nv.info._Z19vecadd_kernel_basicPKfS0_Pfi --------------------------
	.section	.nv.info._Z19vecadd_kernel_basicPKfS0_Pfi,"",@"SHT_CUDA_INFO"
	.sectionflags	@""
	.align	4


	//----- nvinfo : EIATTR_CUDA_API_VERSION
	.align		4
        /*0000*/ 	.byte	0x04, 0x37
        /*0002*/ 	.short	(.L_31 - .L_30)
.L_30:
        /*0004*/ 	.word	0x00000082


	//----- nvinfo : EIATTR_KPARAM_INFO
	.align		4
.L_31:
        /*0008*/ 	.byte	0x04, 0x17
        /*000a*/ 	.short	(.L_33 - .L_32)
.L_32:
        /*000c*/ 	.word	0x00000000
        /*0010*/ 	.short	0x0003
        /*0012*/ 	.short	0x0018
        /*0014*/ 	.byte	0x00, 0xf0, 0x11, 0x00


	//----- nvinfo : EIATTR_KPARAM_INFO
	.align		4
.L_33:
        /*0018*/ 	.byte	0x04, 0x17
        /*001a*/ 	.short	(.L_35 - .L_34)
.L_34:
        /*001c*/ 	.word	0x00000000
        /*0020*/ 	.short	0x0002
        /*0022*/ 	.short	0x0010
        /*0024*/ 	.byte	0x00, 0xf5, 0x21, 0x00


	//----- nvinfo : EIATTR_KPARAM_INFO
	.align		4
.L_35:
        /*0028*/ 	.byte	0x04, 0x17
        /*002a*/ 	.short	(.L_37 - .L_36)
.L_36:
        /*002c*/ 	.word	0x00000000
        /*0030*/ 	.short	0x0001
        /*0032*/ 	.short	0x0008
        /*0034*/ 	.byte	0x00, 0xf5, 0x21, 0x00


	//----- nvinfo : EIATTR_KPARAM_INFO
	.align		4
.L_37:
        /*0038*/ 	.byte	0x04, 0x17
        /*003a*/ 	.short	(.L_39 - .L_38)
.L_38:
        /*003c*/ 	.word	0x00000000
        /*0040*/ 	.short	0x0000
        /*0042*/ 	.short	0x0000
        /*0044*/ 	.byte	0x00, 0xf5, 0x21, 0x00


	//----- nvinfo : EIATTR_SPARSE_MMA_MASK
	.align		4
.L_39:
        /*0048*/ 	.byte	0x03, 0x50
        /*004a*/ 	.short	0x0000


	//----- nvinfo : EIATTR_MAXREG_COUNT
	.align		4
        /*004c*/ 	.byte	0x03, 0x1b
        /*004e*/ 	.short	0x00ff


	//----- nvinfo : EIATTR_MERCURY_ISA_VERSION
	.align		4
        /*0050*/ 	.byte	0x03, 0x5f
        /*0052*/ 	.short	0x0101


	//----- nvinfo : EIATTR_VRC_CTA_INIT_COUNT
	.align		4
        /*0054*/ 	.byte	0x02, 0x4a
	.zero		1
	.zero		1


	//----- nvinfo : EIATTR_EXIT_INSTR_OFFSETS
	.align		4
        /*0058*/ 	.byte	0x04, 0x1c
        /*005a*/ 	.short	(.L_41 - .L_40)


	//   ....[0]....
.L_40:
        /*005c*/ 	.word	0x00000070


	//   ....[1]....
        /*0060*/ 	.word	0x00000130


	//----- nvinfo : EIATTR_CBANK_PARAM_SIZE
	.align		4
.L_41:
        /*0064*/ 	.byte	0x03, 0x19
        /*0066*/ 	.short	0x001c


	//----- nvinfo : EIATTR_PARAM_CBANK
	.align		4
        /*0068*/ 	.byte	0x04, 0x0a
        /*006a*/ 	.short	(.L_43 - .L_42)
	.align		4
.L_42:
        /*006c*/ 	.word	index@(.nv.constant0._Z19vecadd_kernel_basicPKfS0_Pfi)
        /*0070*/ 	.short	0x0380
        /*0072*/ 	.short	0x001c


	//----- nvinfo : EIATTR_SW_WAR
	.align		4
.L_43:
        /*0074*/ 	.byte	0x04, 0x36
        /*0076*/ 	.short	(.L_45 - .L_44)
.L_44:
        /*0078*/ 	.word	0x00000008
.L_45:


//--------------------- .nv.callgraph             --------------------------
	.section	.nv.callgraph,"",@"SHT_CUDA_CALLGRAPH"
	.align	4
	.sectionentsize	8
	.align		4
        /*0000*/ 	.word	0x00000000
	.align		4
        /*0004*/ 	.word	0xffffffff
	.align		4
        /*0008*/ 	.word	0x00000000
	.align		4
        /*000c*/ 	.word	0xfffffffe
	.align		4
        /*0010*/ 	.word	0x00000000
	.align		4
        /*0014*/ 	.word	0xfffffffd
	.align		4
        /*0018*/ 	.word	0x00000000
	.align		4
        /*001c*/ 	.word	0xfffffffc


//--------------------- .text._Z20vecadd_kernel_stridePKfS0_Pfi --------------------------
	.section	.text._Z20vecadd_kernel_stridePKfS0_Pfi,"ax",@progbits
	.align	128
        .global         _Z20vecadd_kernel_stridePKfS0_Pfi
        .type           _Z20vecadd_kernel_stridePKfS0_Pfi,@function
        .size           _Z20vecadd_kernel_stridePKfS0_Pfi,(.L_x_6 - _Z20vecadd_kernel_stridePKfS0_Pfi)
        .other          _Z20vecadd_kernel_stridePKfS0_Pfi,@"STO_CUDA_ENTRY STV_DEFAULT"
_Z20vecadd_kernel_stridePKfS0_Pfi:
.text._Z20vecadd_kernel_stridePKfS0_Pfi:
[----:B------:R-:W-:Y:S01]  /*0000*/  LDC R1, c[0x0][0x37c] ;  /* 0x0000df00ff017b82 */ /* 0x000fe20000000800 */
[----:B------:R-:W0:Y:S01]  /*0010*/  S2R R3, SR_CTAID.X ;  /* 0x0000000000037919 */ /* 0x000e220000002500 */
[----:B------:R-:W0:Y:S06]  /*0020*/  LDCU UR4, c[0x0][0x360] ;  /* 0x00006c00ff0477ac */ /* 0x000e2c0008000800 */
[----:B------:R-:W1:Y:S01]  /*0030*/  LDC R2, c[0x0][0x370] ;  /* 0x0000dc00ff027b82 */ /* 0x000e620000000800 */
[----:B------:R-:W0:Y:S01]  /*0040*/  S2R R0, SR_TID.X ;  /* 0x0000000000007919 */ /* 0x000e220000002100 */
[----:B------:R-:W2:Y:S01]  /*0050*/  LDCU UR6, c[0x0][0x398] ;  /* 0x00007300ff0677ac */ /* 0x000ea20008000800 */
[----:B0-----:R-:W-:-:S02]  /*0060*/  IMAD R3, R3, UR4, R0 ;  /* 0x0000000403037c24 */ /* 0x001fc4000f8e0200 */
[----:B-1----:R-:W-:-:S03]  /*0070*/  IMAD R0, R2, UR4, RZ ;  /* 0x0000000402007c24 */ /* 0x002fc6000f8e02ff */
[----:B--2---:R-:W-:-:S13]  /*0080*/  ISETP.GE.AND P0, PT, R3, UR6, PT ;  /* 0x0000000603007c0c */ /* 0x004fda000bf06270 */
[----:B------:R-:W-:Y:S05]  /*0090*/  @P0 EXIT ;  /* 0x000000000000094d */ /* 0x000fea0003800000 */
[----:B------:R-:W0:Y:S01]  /*00a0*/  I2F.U32.RP R8, R0 ;  /* 0x0000000000087306 */ /* 0x000e220000209000 */
[----:B------:R-:W-:Y:S01]  /*00b0*/  IADD3 R2, PT, PT, R0, R3, RZ ;  /* 0x0000000300027210 */ /* 0x000fe20007ffe0ff */
[----:B------:R-:W1:Y:S01]  /*00c0*/  LDCU.64 UR4, c[0x0][0x358] ;  /* 0x00006b00ff0477ac */ /* 0x000e620008000a00 */
[----:B------:R-:W-:Y:S01]  /*00d0*/  IADD3 R9, PT, PT, RZ, -R0, RZ ;  /* 0x80000000ff097210 */ /* 0x000fe20007ffe0ff */
[----:B------:R-:W-:Y:S01]  /*00e0*/  BSSY.RECONVERGENT B0, `(.L_x_0) ;  /* 0x000002b000007945 */ /* 0x000fe20003800200 */
[C---:B------:R-:W-:Y:S02]  /*00f0*/  ISETP.GE.AND P0, PT, R2.reuse, UR6, PT ;  /* 0x0000000602007c0c */ /* 0x040fe4000bf06270 */
[----:B------:R-:W-:Y:S02]  /*0100*/  VIMNMX R7, PT, PT, R2, UR6, !PT ;  /* 0x0000000602077c48 */ /* 0x000fe4000ffe0100 */
[----:B------:R-:W-:Y:S02]  /*0110*/  SEL R6, RZ, 0x1, P0 ;  /* 0x00000001ff067807 */ /* 0x000fe40000000000 */
[----:B------:R-:W-:-:S02]  /*0120*/  ISETP.NE.U32.AND P2, PT, R0, RZ, PT ;  /* 0x000000ff0000720c */ /* 0x000fc40003f45070 */
[----:B------:R-:W-:Y:S01]  /*0130*/  IADD3 R7, PT, PT, R7, -R2, -R6 ;  /* 0x8000000207077210 */ /* 0x000fe20007ffe806 */
[----:B0-----:R-:W0:Y:S02]  /*0140*/  MUFU.RCP R8, R8 ;  /* 0x0000000800087308 */ /* 0x001e240000001000 */
[----:B0-----:R-:W-:-:S06]  /*0150*/  IADD3 R4, PT, PT, R8, 0xffffffe, RZ ;  /* 0x0ffffffe08047810 */ /* 0x001fcc0007ffe0ff */
[----:B------:R0:W2:Y:S02]  /*0160*/  F2I.FTZ.U32.TRUNC.NTZ R5, R4 ;  /* 0x0000000400057305 */ /* 0x0000a4000021f000 */
[----:B0-----:R-:W-:Y:S02]  /*0170*/  HFMA2 R4, -RZ, RZ, 0, 0 ;  /* 0x00000000ff047431 */ /* 0x001fe400000001ff */
[----:B--2---:R-:W-:-:S04]  /*0180*/  IMAD R9, R9, R5, RZ ;  /* 0x0000000509097224 */ /* 0x004fc800078e02ff */
[----:B------:R-:W-:-:S06]  /*0190*/  IMAD.HI.U32 R8, R5, R9, R4 ;  /* 0x0000000905087227 */ /* 0x000fcc00078e0004 */
[----:B------:R-:W-:-:S05]  /*01a0*/  IMAD.HI.U32 R5, R8, R7, RZ ;  /* 0x0000000708057227 */ /* 0x000fca00078e00ff */
[----:B------:R-:W-:-:S05]  /*01b0*/  IADD3 R2, PT, PT, -R5, RZ, RZ ;  /* 0x000000ff05027210 */ /* 0x000fca0007ffe1ff */
[----:B------:R-:W-:-:S05]  /*01c0*/  IMAD R7, R0, R2, R7 ;  /* 0x0000000200077224 */ /* 0x000fca00078e0207 */
[----:B------:R-:W-:-:S13]  /*01d0*/  ISETP.GE.U32.AND P0, PT, R7, R0, PT ;  /* 0x000000000700720c */ /* 0x000fda0003f06070 */
[----:B------:R-:W-:Y:S02]  /*01e0*/  @P0 IADD3 R7, PT, PT, -R0, R7, RZ ;  /* 0x0000000700070210 */ /* 0x000fe40007ffe1ff */
[----:B------:R-:W-:Y:S02]  /*01f0*/  @P0 IADD3 R5, PT, PT, R5, 0x1, RZ ;  /* 0x0000000105050810 */ /* 0x000fe40007ffe0ff */
[----:B------:R-:W-:-:S13]  /*0200*/  ISETP.GE.U32.AND P1, PT, R7, R0, PT ;  /* 0x000000000700720c */ /* 0x000fda0003f26070 */
[----:B------:R-:W-:Y:S02]  /*0210*/  @P1 IADD3 R5, PT, PT, R5, 0x1, RZ ;  /* 0x0000000105051810 */ /* 0x000fe40007ffe0ff */
[----:B------:R-:W-:-:S04]  /*0220*/  @!P2 LOP3.LUT R5, RZ, R0, RZ, 0x33, !PT ;  /* 0x00000000ff05a212 */ /* 0x000fc800078e33ff */
[----:B------:R-:W-:-:S04]  /*0230*/  IADD3 R2, PT, PT, R6, R5, RZ ;  /* 0x0000000506027210 */ /* 0x000fc80007ffe0ff */
[C---:B------:R-:W-:Y:S02]  /*0240*/  LOP3.LUT R4, R2.reuse, 0x3, RZ, 0xc0, !PT ;  /* 0x0000000302047812 */ /* 0x040fe400078ec0ff */
[----:B------:R-:W-:Y:S02]  /*0250*/  ISETP.GE.U32.AND P1, PT, R2, 0x3, PT ;  /* 0x000000030200780c */ /* 0x000fe40003f26070 */
[----:B------:R-:W-:-:S13]  /*0260*/  ISETP.NE.AND P0, PT, R4, 0x3, PT ;  /* 0x000000030400780c */ /* 0x000fda0003f05270 */
[----:B-1----:R-:W-:Y:S05]  /*0270*/  @!P0 BRA `(.L_x_1) ;  /* 0x0000000000448947 */ /* 0x002fea0003800000 */
[----:B------:R-:W0:Y:S01]  /*0280*/  LDC.64 R4, c[0x0][0x390] ;  /* 0x0000e400ff047b82 */ /* 0x000e220000000a00 */
[----:B------:R-:W-:-:S04]  /*0290*/  IADD3 R2, PT, PT, R2, 0x1, RZ ;  /* 0x0000000102027810 */ /* 0x000fc80007ffe0ff */
[----:B------:R-:W-:-:S03]  /*02a0*/  LOP3.LUT R2, R2, 0x3, RZ, 0xc0, !PT ;  /* 0x0000000302027812 */ /* 0x000fc600078ec0ff */
[----:B------:R-:W1:Y:S01]  /*02b0*/  LDC.64 R6, c[0x0][0x380] ;  /* 0x0000e000ff067b82 */ /* 0x000e620000000a00 */
[----:B------:R-:W-:-:S07]  /*02c0*/  IADD3 R2, PT, PT, -R2, RZ, RZ ;  /* 0x000000ff02027210 */ /* 0x000fce0007ffe1ff */
[----:B------:R-:W2:Y:S02]  /*02d0*/  LDC.64 R8, c[0x0][0x388] ;  /* 0x0000e200ff087b82 */ /* 0x000ea40000000a00 */
.L_x_2:
[----:B--2---:R-:W-:-:S04]  /*02e0*/  IMAD.WIDE R12, R3, 0x4, R8 ;  /* 0x00000004030c7825 */ /* 0x004fc800078e0208 */
[C---:B-1----:R-:W-:Y:S02]  /*02f0*/  IMAD.WIDE R14, R3.reuse, 0x4, R6 ;  /* 0x00000004030e7825 */ /* 0x042fe400078e0206 */
[----:B------:R-:W2:Y:S04]  /*0300*/  LDG.E R13, desc[UR4][R12.64] ;  /* 0x000000040c0d7981 */ /* 0x000ea8000c1e1900 */
[----:B------:R-:W2:Y:S01]  /*0310*/  LDG.E R14, desc[UR4][R14.64] ;  /* 0x000000040e0e7981 */ /* 0x000ea2000c1e1900 */
[----:B0--3--:R-:W-:Y:S01]  /*0320*/  IMAD.WIDE R10, R3, 0x4, R4 ;  /* 0x00000004030a7825 */ /* 0x009fe200078e0204 */
[----:B------:R-:W-:Y:S02]  /*0330*/  IADD3 R2, PT, PT, R2, 0x1, RZ ;  /* 0x0000000102027810 */ /* 0x000fe40007ffe0ff */
[----:B------:R-:W-:-:S02]  /*0340*/  IADD3 R3, PT, PT, R0, R3, RZ ;  /* 0x0000000300037210 */ /* 0x000fc40007ffe0ff */
[----:B------:R-:W-:Y:S01]  /*0350*/  ISETP.NE.AND P0, PT, R2, RZ, PT ;  /* 0x000000ff0200720c */ /* 0x000fe20003f05270 */
[----:B--2---:R-:W-:-:S05]  /*0360*/  FADD R17, R14, R13 ;  /* 0x0000000d0e117221 */ /* 0x004fca0000000000 */
[----:B------:R3:W-:Y:S07]  /*0370*/  STG.E desc[UR4][R10.64], R17 ;  /* 0x000000110a007986 */ /* 0x0007ee000c101904 */
[----:B------:R-:W-:Y:S05]  /*0380*/  @P0 BRA `(.L_x_2) ;  /* 0xfffffffc00d40947 */ /* 0x000fea000383ffff */
.L_x_1:
[----:B------:R-:W-:Y:S05]  /*0390*/  BSYNC.RECONVERGENT B0 ;  /* 0x0000000000007941 */ /* 0x000fea0003800200 */
.L_x_0:
[----:B------:R-:W-:Y:S05]  /*03a0*/  @!P1 EXIT ;  /* 0x000000000000994d */ /* 0x000fea0003800000 */
.L_x_3:
[----:B------:R-:W3:Y:S08]  /*03b0*/  LDC.64 R4, c[0x0][0x380] ;  /* 0x0000e000ff047b82 */ /* 0x000ef00000000a00 */
[----:B------:R-:W0:Y:S01]  /*03c0*/  LDC.64 R6, c[0x0][0x388] ;  /* 0x0000e200ff067b82 */ /* 0x000e220000000a00 */
[----:B---3--:R-:W-:-:S07]  /*03d0*/  IMAD.WIDE R10, R3, 0x4, R4 ;  /* 0x00000004030a7825 */ /* 0x008fce00078e0204 */
[----:B------:R-:W1:Y:S01]  /*03e0*/  LDC.64 R4, c[0x0][0x390] ;  /* 0x0000e400ff047b82 */ /* 0x000e620000000a00 */
[----:B--2---:R-:W2:Y:S01]  /*03f0*/  LDG.E R2, desc[UR4][R10.64] ;  /* 0x000000040a027981 */ /* 0x004ea2000c1e1900 */
[----:B0-----:R-:W-:-:S05]  /*0400*/  IMAD.WIDE R12, R3, 0x4, R6 ;  /* 0x00000004030c7825 */ /* 0x001fca00078e0206 */
[----:B------:R-:W2:Y:S01]  /*0410*/  LDG.E R7, desc[UR4][R12.64] ;  /* 0x000000040c077981 */ /* 0x000ea2000c1e1900 */
[----:B-1----:R-:W-:-:S04]  /*0420*/  IMAD.WIDE R16, R3, 0x4, R4 ;  /* 0x0000000403107825 */ /* 0x002fc800078e0204 */
[----:B------:R-:W-:-:S04]  /*0430*/  IMAD.WIDE R4, R0, 0x4, R10 ;  /* 0x0000000400047825 */ /* 0x000fc800078e020a */
[----:B--2---:R-:W-:Y:S01]  /*0440*/  FADD R19, R2, R7 ;  /* 0x0000000702137221 */ /* 0x004fe20000000000 */
[----:B------:R-:W-:-:S04]  /*0450*/  IMAD.WIDE R6, R0, 0x4, R12 ;  /* 0x0000000400067825 */ /* 0x000fc800078e020c */
[----:B------:R0:W-:Y:S04]  /*0460*/  STG.E desc[UR4][R16.64], R19 ;  /* 0x0000001310007986 */ /* 0x0001e8000c101904 */
[----:B------:R-:W2:Y:S04]  /*0470*/  LDG.E R2, desc[UR4][R4.64] ;  /* 0x0000000404027981 */ /* 0x000ea8000c1e1900 */
[----:B------:R-:W2:Y:S01]  /*0480*/  LDG.E R15, desc[UR4][R6.64] ;  /* 0x00000004060f7981 */ /* 0x000ea2000c1e1900 */
[----:B------:R-:W-:-:S04]  /*0490*/  IMAD.WIDE R8, R0, 0x4, R16 ;  /* 0x0000000400087825 */ /* 0x000fc800078e0210 */
[----:B------:R-:W-:-:S04]  /*04a0*/  IMAD.WIDE R10, R0, 0x4, R4 ;  /* 0x00000004000a7825 */ /* 0x000fc800078e0204 */
[----:B------:R-:W-:-:S04]  /*04b0*/  IMAD.WIDE R12, R0, 0x4, R6 ;  /* 0x00000004000c7825 */ /* 0x000fc800078e0206 */
[----:B--2---:R-:W-:-:S05]  /*04c0*/  FADD R21, R2, R15 ;  /* 0x0000000f02157221 */ /* 0x004fca0000000000 */
        /* <DEDUP_REMOVED lines=8> */
[----:B------:R-:W1:Y:S04]  /*0550*/  LDG.E R4, desc[UR4][R4.64] ;  /* 0x0000000404047981 */ /* 0x000e68000c1e1900 */
[----:B------:R-:W1:Y:S01]  /*0560*/  LDG.E R7, desc[UR4][R6.64] ;  /* 0x0000000406077981 */ /* 0x000e62000c1e1900 */
[C---:B0-----:R-:W-:Y:S01]  /*0570*/  IMAD.WIDE R16, R0.reuse, 0x4, R14 ;  /* 0x0000000400107825 */ /* 0x041fe200078e020e */
[----:B------:R-:W-:-:S04]  /*0580*/  LEA R3, R0, R3, 0x2 ;  /* 0x0000000300037211 */ /* 0x000fc800078e10ff */
[----:B------:R-:W-:Y:S01]  /*0590*/  ISETP.GE.AND P0, PT, R3, UR6, PT ;  /* 0x0000000603007c0c */ /* 0x000fe2000bf06270 */
[----:B-1----:R-:W-:-:S05]  /*05a0*/  FADD R9, R4, R7 ;  /* 0x0000000704097221 */ /* 0x002fca0000000000 */
[----:B------:R2:W-:Y:S07]  /*05b0*/  STG.E desc[UR4][R16.64], R9 ;  /* 0x0000000910007986 */ /* 0x0005ee000c101904 */
[----:B------:R-:W-:Y:S05]  /*05c0*/  @!P0 BRA `(.L_x_3) ;  /* 0xfffffffc00788947 */ /* 0x000fea000383ffff */
[----:B------:R-:W-:Y:S05]  /*05d0*/  EXIT ;  /* 0x000000000000794d */ /* 0x000fea0003800000 */
.L_x_4:
[----:B------:R-:W-:-:S00]  /*05e0*/  BRA `(.L_x_4) ;  /* 0xfffffffc00fc7947 */ /* 0x000fc0000383ffff */
[----:B------:R-:W-:-:S00]  /*05f0*/  NOP ;  /* 0x0000000000007918 */ /* 0x000fc00000000000 */
        /* <DEDUP_REMOVED lines=8> */
.L_x_6:


//--------------------- .text._Z19vecadd_kernel_basicPKfS0_Pfi --------------------------
	.section	.text._Z19vecadd_kernel_basicPKfS0_Pfi,"ax",@progbits
	.align	128
        .global         _Z19vecadd_kernel_basicPKfS0_Pfi
        .type           _Z19vecadd_kernel_basicPKfS0_Pfi,@function
        .size           _Z19vecadd_kernel_basicPKfS0_Pfi,(.L_x_7 - _Z19vecadd_kernel_basicPKfS0_Pfi)
        .other          _Z19vecadd_kernel_basicPKfS0_Pfi,@"STO_CUDA_ENTRY STV_DEFAULT"
_Z19vecadd_kernel_basicPKfS0_Pfi:
.text._Z19vecadd_kernel_basicPKfS0_Pfi:
[----:B------:R-:W-:Y:S01]  /*0000*/  LDC R1, c[0x0][0x37c] ;  /* 0x0000df00ff017b82 */ /* 0x000fe20000000800 */
[----:B------:R-:W0:Y:S01]  /*0010*/  S2R R9, SR_CTAID.X ;  /* 0x0000000000097919 */ /* 0x000e220000002500 */
[----:B------:R-:W0:Y:S01]  /*0020*/  LDCU UR4, c[0x0][0x360] ;  /* 0x00006c00ff0477ac */ /* 0x000e220008000800 */
[----:B------:R-:W0:Y:S01]  /*0030*/  S2R R0, SR_TID.X ;  /* 0x0000000000007919 */ /* 0x000e220000002100 */
[----:B------:R-:W1:Y:S01]  /*0040*/  LDCU UR5, c[0x0][0x398] ;  /* 0x00007300ff0577ac */ /* 0x000e620008000800 */
[----:B0-----:R-:W-:-:S05]  /*0050*/  IMAD R9, R9, UR4, R0 ;  /* 0x0000000409097c24 */ /* 0x001fca000f8e0200 */
[----:B-1----:R-:W-:-:S13]  /*0060*/  ISETP.GE.AND P0, PT, R9, UR5, PT ;  /* 0x0000000509007c0c */ /* 0x002fda000bf06270 */
[----:B------:R-:W-:Y:S05]  /*0070*/  @P0 EXIT ;  /* 0x000000000000094d */ /* 0x000fea0003800000 */
[----:B------:R-:W0:Y:S01]  /*0080*/  LDC.64 R2, c[0x0][0x380] ;  /* 0x0000e000ff027b82 */ /* 0x000e220000000a00 */
[----:B------:R-:W1:Y:S07]  /*0090*/  LDCU.64 UR4, c[0x0][0x358] ;  /* 0x00006b00ff0477ac */ /* 0x000e6e0008000a00 */
[----:B------:R-:W2:Y:S08]  /*00a0*/  LDC.64 R4, c[0x0][0x388] ;  /* 0x0000e200ff047b82 */ /* 0x000eb00000000a00 */
[----:B------:R-:W3:Y:S01]  /*00b0*/  LDC.64 R6, c[0x0][0x390] ;  /* 0x0000e400ff067b82 */ /* 0x000ee20000000a00 */
[----:B0-----:R-:W-:-:S06]  /*00c0*/  IMAD.WIDE R2, R9, 0x4, R2 ;  /* 0x0000000409027825 */ /* 0x001fcc00078e0202 */
[----:B-1----:R-:W4:Y:S01]  /*00d0*/  LDG.E R2, desc[UR4][R2.64] ;  /* 0x0000000402027981 */ /* 0x002f22000c1e1900 */
[----:B--2---:R-:W-:-:S06]  /*00e0*/  IMAD.WIDE R4, R9, 0x4, R4 ;  /* 0x0000000409047825 */ /* 0x004fcc00078e0204 */
[----:B------:R-:W4:Y:S01]  /*00f0*/  LDG.E R5, desc[UR4][R4.64] ;  /* 0x0000000404057981 */ /* 0x000f22000c1e1900 */
[----:B---3--:R-:W-:-:S04]  /*0100*/  IMAD.WIDE R6, R9, 0x4, R6 ;  /* 0x0000000409067825 */ /* 0x008fc800078e0206 */
[----:B----4-:R-:W-:-:S05]  /*0110*/  FADD R9, R2, R5 ;  /* 0x0000000502097221 */ /* 0x010fca0000000000 */
[----:B------:R-:W-:Y:S01]  /*0120*/  STG.E desc[UR4][R6.64], R9 ;  /* 0x0000000906007986 */ /* 0x000fe2000c101904 */
[----:B------:R-:W-:Y:S05]  /*0130*/  EXIT ;  /* 0x000000000000794d */ /* 0x000fea0003800000 */
.L_x_5:
        /* <DEDUP_REMOVED lines=12> */
.L_x_7:


//--------------------- .nv.shared.reserved.0     --------------------------
	.section	.nv.shared.reserved.0,"aw",@nobits
	.weak		__nv_reservedSMEM_offset_0_alias
	.size		__nv_reservedSMEM_offset_0_alias, 0, 64
	.other		__nv_reservedSMEM_offset_0_alias,@"STO_CUDA_RESERVED_SHARED STV_DEFAULT"
__nv_reservedSMEM_offset_0_alias:
	.zero		0
	.zero		64


//--------------------- .nv.constant0._Z20vecadd_kernel_stridePKfS0_Pfi --------------------------
	.section	.nv.constant0._Z20vecadd_kernel_stridePKfS0_Pfi,"a",@progbits
	.sectionflags	@""
	.align	4
.nv.constant0._Z20vecadd_kernel_stridePKfS0_Pfi:
	.zero		924


//--------------------- .nv.constant0._Z19vecadd_kernel_basicPKfS0_Pfi --------------------------
	.section	.nv.constant0._Z19vecadd_kernel_basicPKfS0_Pfi,"a",@progbits
	.sectionflags	@""
	.align	4
.nv.constant0._Z19vecadd_kernel_basicPKfS0_Pfi:
	.zero		924


//--------------------- SYMBOLS --------------------------

	.type		.nv.reservedSmem.offset0,@object
	.size		.nv.reservedSmem.offset0,0x4
